//
// Generated by NVIDIA NVVM Compiler
//
// Compiler Build ID: CL-36424714
// Cuda compilation tools, release 13.0, V13.0.88
// Based on NVVM 20.0.0
//

.version 9.0
.target sm_100
.address_size 64

	// .globl	_Z8one_stepP8Particleiiiii

.visible .entry _Z8one_stepP8Particleiiiii(
	.param .u64 .ptr .align 1 _Z8one_stepP8Particleiiiii_param_0,
	.param .u32 _Z8one_stepP8Particleiiiii_param_1,
	.param .u32 _Z8one_stepP8Particleiiiii_param_2,
	.param .u32 _Z8one_stepP8Particleiiiii_param_3,
	.param .u32 _Z8one_stepP8Particleiiiii_param_4,
	.param .u32 _Z8one_stepP8Particleiiiii_param_5
)
{
	.reg .pred 	%p<2>;
	.reg .b32 	%r<17>;
	.reg .b32 	%f<16>;
	.reg .b64 	%rd<5>;

	ld.param.u64 	%rd1, [_Z8one_stepP8Particleiiiii_param_0];
	ld.param.u32 	%r2, [_Z8one_stepP8Particleiiiii_param_1];
	ld.param.u32 	%r3, [_Z8one_stepP8Particleiiiii_param_2];
	ld.param.u32 	%r4, [_Z8one_stepP8Particleiiiii_param_3];
	ld.param.u32 	%r5, [_Z8one_stepP8Particleiiiii_param_4];
	ld.param.u32 	%r6, [_Z8one_stepP8Particleiiiii_param_5];
	mov.u32 	%r7, %ctaid.x;
	mov.u32 	%r8, %ntid.x;
	mov.u32 	%r9, %tid.x;
	mad.lo.s32 	%r10, %r7, %r8, %r9;
	add.s32 	%r11, %r10, %r4;
	mad.lo.s32 	%r12, %r6, %r5, %r6;
	min.s32 	%r14, %r3, %r12;
	setp.le.s32 	%p1, %r14, %r11;
	@%p1 bra 	$L__BB0_2;
	cvta.to.global.u64 	%rd2, %rd1;
	mul.wide.s32 	%rd3, %r11, 24;
	add.s64 	%rd4, %rd2, %rd3;
	ld.global.f32 	%f1, [%rd4+12];
	ld.global.f32 	%f2, [%rd4];
	add.f32 	%f3, %f1, %f2;
	st.global.f32 	[%rd4], %f3;
	ld.global.f32 	%f4, [%rd4+16];
	ld.global.f32 	%f5, [%rd4+4];
	add.f32 	%f6, %f4, %f5;
	st.global.f32 	[%rd4+4], %f6;
	ld.global.f32 	%f7, [%rd4+20];
	ld.global.f32 	%f8, [%rd4+8];
	add.f32 	%f9, %f7, %f8;
	st.global.f32 	[%rd4+8], %f9;
	mad.lo.s32 	%r15, %r11, 123, %r2;
	rem.s32 	%r16, %r15, %r3;
	cvt.rn.f32.s32 	%f10, %r16;
	div.rn.f32 	%f11, %f10, 0f40A00000;
	add.f32 	%f12, %f1, %f11;
	st.global.f32 	[%rd4+12], %f12;
	fma.rn.f32 	%f13, %f10, 0f3E800000, %f4;
	st.global.f32 	[%rd4+16], %f13;
	div.rn.f32 	%f14, %f10, 0f40400000;
	add.f32 	%f15, %f14, %f7;
	st.global.f32 	[%rd4+20], %f15;
$L__BB0_2:
	ret;

}


// ===== COMPILED SASS (sm_100) =====

	.target	sm_100

	.elftype	@"ET_EXEC"


//--------------------- .note.nv.tkinfo           --------------------------
	.section	.note.nv.tkinfo,"",@"SHT_NOTE"
	.sectionflags	@"SHF_NOTE_NV_TKINFO"
	.tkinfo
        /*0018*/ 	.word	0x00000002
        /*0030*/ 	.string	""
        /*0030*/ 	.string	"ptxas"
        /*0030*/ 	.string	"Cuda compilation tools, release 13.0, V13.0.88"
        /*0030*/ 	.string	"Build cuda_13.0.r13.0/compiler.36424714_0"
        /*0030*/ 	.string	"-arch sm_100 -m 64 "



//--------------------- .note.nv.cuinfo           --------------------------
	.section	.note.nv.cuinfo,"",@"SHT_NOTE"
	.sectionflags	@"SHF_NOTE_NV_CUINFO"
        /*0018*/ 	.short	0x0002
        /*001a*/ 	.short	0x0064
        /*001c*/ 	.short	0x0082
	.zero		2


//--------------------- .nv.info                  --------------------------
	.section	.nv.info,"",@"SHT_CUDA_INFO"
	.align	4


	//----- nvinfo : EIATTR_REGCOUNT
	.align		4
        /*0000*/ 	.byte	0x04, 0x2f
        /*0002*/ 	.short	(.L_1 - .L_0)
	.align		4
.L_0:
        /*0004*/ 	.word	index@(_Z8one_stepP8Particleiiiii)
        /*0008*/ 	.word	0x00000014


	//----- nvinfo : EIATTR_FRAME_SIZE
	.align		4
.L_1:
        /*000c*/ 	.byte	0x04, 0x11
        /*000e*/ 	.short	(.L_3 - .L_2)
	.align		4
.L_2:
        /*0010*/ 	.word	index@($__internal_0_$__cuda_sm3x_div_rn_noftz_f32_slowpath)
        /*0014*/ 	.word	0x00000000


	//----- nvinfo : EIATTR_FRAME_SIZE
	.align		4
.L_3:
        /*0018*/ 	.byte	0x04, 0x11
        /*001a*/ 	.short	(.L_5 - .L_4)
	.align		4
.L_4:
        /*001c*/ 	.word	index@(_Z8one_stepP8Particleiiiii)
        /*0020*/ 	.word	0x00000000


	//----- nvinfo : EIATTR_MIN_STACK_SIZE
	.align		4
.L_5:
        /*0024*/ 	.byte	0x04, 0x12
        /*0026*/ 	.short	(.L_7 - .L_6)
	.align		4
.L_6:
        /*0028*/ 	.word	index@(_Z8one_stepP8Particleiiiii)
        /*002c*/ 	.word	0x00000000
.L_7:


//--------------------- .nv.compat                --------------------------
	.section	.nv.compat,"",@"SHT_CUDA_COMPAT_INFO"
	.align	4
        /*0000*/ 	.byte	0x02, 0x09, 0x00, 0x00, 0x02, 0x02, 0x01, 0x00, 0x02, 0x05, 0x05, 0x00, 0x03, 0x07, 0x01, 0x01
        /*0010*/ 	.byte	0x02, 0x03, 0x00, 0x00, 0x02, 0x06, 0x01, 0x00, 0x04, 0x0b, 0x08, 0x00, 0x01, 0x00, 0x00, 0x00
        /*0020*/ 	.byte	0x00, 0x00, 0x00, 0x00


//--------------------- .nv.info._Z8one_stepP8Particleiiiii --------------------------
	.section	.nv.info._Z8one_stepP8Particleiiiii,"",@"SHT_CUDA_INFO"
	.sectionflags	@""
	.align	4


	//----- nvinfo : EIATTR_CUDA_API_VERSION
	.align		4
        /*0000*/ 	.byte	0x04, 0x37
        /*0002*/ 	.short	(.L_9 - .L_8)
.L_8:
        /*0004*/ 	.word	0x00000082


	//----- nvinfo : EIATTR_KPARAM_INFO
	.align		4
.L_9:
        /*0008*/ 	.byte	0x04, 0x17
        /*000a*/ 	.short	(.L_11 - .L_10)
.L_10:
        /*000c*/ 	.word	0x00000000
        /*0010*/ 	.short	0x0005
        /*0012*/ 	.short	0x0018
        /*0014*/ 	.byte	0x00, 0xf0, 0x11, 0x00


	//----- nvinfo : EIATTR_KPARAM_INFO
	.align		4
.L_11:
        /*0018*/ 	.byte	0x04, 0x17
        /*001a*/ 	.short	(.L_13 - .L_12)
.L_12:
        /*001c*/ 	.word	0x00000000
        /*0020*/ 	.short	0x0004
        /*0022*/ 	.short	0x0014
        /*0024*/ 	.byte	0x00, 0xf0, 0x11, 0x00


	//----- nvinfo : EIATTR_KPARAM_INFO
	.align		4
.L_13:
        /*0028*/ 	.byte	0x04, 0x17
        /*002a*/ 	.short	(.L_15 - .L_14)
.L_14:
        /*002c*/ 	.word	0x00000000
        /*0030*/ 	.short	0x0003
        /*0032*/ 	.short	0x0010
        /*0034*/ 	.byte	0x00, 0xf0, 0x11, 0x00


	//----- nvinfo : EIATTR_KPARAM_INFO
	.align		4
.L_15:
        /*0038*/ 	.byte	0x04, 0x17
        /*003a*/ 	.short	(.L_17 - .L_16)
.L_16:
        /*003c*/ 	.word	0x00000000
        /*0040*/ 	.short	0x0002
        /*0042*/ 	.short	0x000c
        /*0044*/ 	.byte	0x00, 0xf0, 0x11, 0x00


	//----- nvinfo : EIATTR_KPARAM_INFO
	.align		4
.L_17:
        /*0048*/ 	.byte	0x04, 0x17
        /*004a*/ 	.short	(.L_19 - .L_18)
.L_18:
        /*004c*/ 	.word	0x00000000
        /*0050*/ 	.short	0x0001
        /*0052*/ 	.short	0x0008
        /*0054*/ 	.byte	0x00, 0xf0, 0x11, 0x00


	//----- nvinfo : EIATTR_KPARAM_INFO
	.align		4
.L_19:
        /*0058*/ 	.byte	0x04, 0x17
        /*005a*/ 	.short	(.L_21 - .L_20)
.L_20:
        /*005c*/ 	.word	0x00000000
        /*0060*/ 	.short	0x0000
        /*0062*/ 	.short	0x0000
        /*0064*/ 	.byte	0x00, 0xf5, 0x21, 0x00


	//----- nvinfo : EIATTR_SPARSE_MMA_MASK
	.align		4
.L_21:
        /*0068*/ 	.byte	0x03, 0x50
        /*006a*/ 	.short	0x0000


	//----- nvinfo : EIATTR_MAXREG_COUNT
	.align		4
        /*006c*/ 	.byte	0x03, 0x1b
        /*006e*/ 	.short	0x00ff


	//----- nvinfo : EIATTR_MERCURY_ISA_VERSION
	.align		4
        /*0070*/ 	.byte	0x03, 0x5f
        /*0072*/ 	.short	0x0101


	//----- nvinfo : EIATTR_VRC_CTA_INIT_COUNT
	.align		4
        /*0074*/ 	.byte	0x02, 0x4a
	.zero		1
	.zero		1


	//----- nvinfo : EIATTR_EXIT_INSTR_OFFSETS
	.align		4
        /*0078*/ 	.byte	0x04, 0x1c
        /*007a*/ 	.short	(.L_23 - .L_22)


	//   ....[0]....
.L_22:
        /*007c*/ 	.word	0x000000c0


	//   ....[1]....
        /*0080*/ 	.word	0x00000580


	//----- nvinfo : EIATTR_CRS_STACK_SIZE
	.align		4
.L_23:
        /*0084*/ 	.byte	0x04, 0x1e
        /*0086*/ 	.short	(.L_25 - .L_24)
.L_24:
        /*0088*/ 	.word	0x00000000


	//----- nvinfo : EIATTR_CBANK_PARAM_SIZE
	.align		4
.L_25:
        /*008c*/ 	.byte	0x03, 0x19
        /*008e*/ 	.short	0x001c


	//----- nvinfo : EIATTR_PARAM_CBANK
	.align		4
        /*0090*/ 	.byte	0x04, 0x0a
        /*0092*/ 	.short	(.L_27 - .L_26)
	.align		4
.L_26:
        /*0094*/ 	.word	index@(.nv.constant0._Z8one_stepP8Particleiiiii)
        /*0098*/ 	.short	0x0380
        /*009a*/ 	.short	0x001c


	//----- nvinfo : EIATTR_SW_WAR
	.align		4
.L_27:
        /*009c*/ 	.byte	0x04, 0x36
        /*009e*/ 	.short	(.L_29 - .L_28)
.L_28:
        /*00a0*/ 	.word	0x00000008
.L_29:


//--------------------- .nv.callgraph             --------------------------
	.section	.nv.callgraph,"",@"SHT_CUDA_CALLGRAPH"
	.align	4
	.sectionentsize	8
	.align		4
        /*0000*/ 	.word	0x00000000
	.align		4
        /*0004*/ 	.word	0xffffffff
	.align		4
        /*0008*/ 	.word	0x00000000
	.align		4
        /*000c*/ 	.word	0xfffffffe
	.align		4
        /*0010*/ 	.word	0x00000000
	.align		4
        /*0014*/ 	.word	0xfffffffd
	.align		4
        /*0018*/ 	.word	0x00000000
	.align		4
        /*001c*/ 	.word	0xfffffffc


//--------------------- .text._Z8one_stepP8Particleiiiii --------------------------
	.section	.text._Z8one_stepP8Particleiiiii,"ax",@progbits
	.align	128
        .global         _Z8one_stepP8Particleiiiii
        .type           _Z8one_stepP8Particleiiiii,@function
        .size           _Z8one_stepP8Particleiiiii,(.L_x_16 - _Z8one_stepP8Particleiiiii)
        .other          _Z8one_stepP8Particleiiiii,@"STO_CUDA_ENTRY STV_DEFAULT"
_Z8one_stepP8Particleiiiii:
.text._Z8one_stepP8Particleiiiii:
[----:B------:R-:W-:Y:S01]  /*0000*/  LDC R1, c[0x0][0x37c] ;  /* 0x0000df00ff017b82 */ /* 0x000fe20000000800 */
[----:B------:R-:W0:Y:S07]  /*0010*/  S2R R3, SR_TID.X ;  /* 0x0000000000037919 */ /* 0x000e2e0000002100 */
[----:B------:R-:W0:Y:S01]  /*0020*/  S2UR UR5, SR_CTAID.X ;  /* 0x00000000000579c3 */ /* 0x000e220000002500 */
[----:B------:R-:W1:Y:S01]  /*0030*/  LDCU UR4, c[0x0][0x398] ;  /* 0x00007300ff0477ac */ /* 0x000e620008000800 */
[----:B------:R-:W1:Y:S06]  /*0040*/  LDCU.64 UR6, c[0x0][0x390] ;  /* 0x00007200ff0677ac */ /* 0x000e6c0008000a00 */
[----:B------:R-:W0:Y:S08]  /*0050*/  LDC R0, c[0x0][0x360] ;  /* 0x0000d800ff007b82 */ /* 0x000e300000000800 */
[----:B------:R-:W2:Y:S01]  /*0060*/  LDC R12, c[0x0][0x38c] ;  /* 0x0000e300ff0c7b82 */ /* 0x000ea20000000800 */
[----:B-1----:R-:W-:Y:S01]  /*0070*/  UIMAD UR4, UR4, UR7, UR4 ;  /* 0x00000007040472a4 */ /* 0x002fe2000f8e0204 */
[----:B0-----:R-:W-:-:S04]  /*0080*/  IMAD R0, R0, UR5, R3 ;  /* 0x0000000500007c24 */ /* 0x001fc8000f8e0203 */
[----:B------:R-:W-:Y:S01]  /*0090*/  VIADD R13, R0, UR6 ;  /* 0x00000006000d7c36 */ /* 0x000fe20008000000 */
[----:B--2---:R-:W-:-:S04]  /*00a0*/  VIMNMX R0, PT, PT, R12, UR4, PT ;  /* 0x000000040c007c48 */ /* 0x004fc8000bfe0100 */
[----:B------:R-:W-:-:S13]  /*00b0*/  ISETP.GT.AND P0, PT, R0, R13, PT ;  /* 0x0000000d0000720c */ /* 0x000fda0003f04270 */
[----:B------:R-:W-:Y:S05]  /*00c0*/  @!P0 EXIT ;  /* 0x000000000000894d */ /* 0x000fea0003800000 */
[----:B------:R-:W0:Y:S01]  /*00d0*/  LDC.64 R4, c[0x0][0x380] ;  /* 0x0000e000ff047b82 */ /* 0x000e220000000a00 */
[----:B------:R-:W1:Y:S01]  /*00e0*/  LDCU.64 UR4, c[0x0][0x358] ;  /* 0x00006b00ff0477ac */ /* 0x000e620008000a00 */
[----:B------:R-:W-:-:S06]  /*00f0*/  IABS R15, R12 ;  /* 0x0000000c000f7213 */ /* 0x000fcc0000000000 */
[----:B------:R-:W2:Y:S01]  /*0100*/  LDC R14, c[0x0][0x388] ;  /* 0x0000e200ff0e7b82 */ /* 0x000ea20000000800 */
[----:B0-----:R-:W-:-:S05]  /*0110*/  IMAD.WIDE R4, R13, 0x18, R4 ;  /* 0x000000180d047825 */ /* 0x001fca00078e0204 */
[----:B-1----:R-:W3:Y:S04]  /*0120*/  LDG.E R6, desc[UR4][R4.64+0xc] ;  /* 0x00000c0404067981 */ /* 0x002ee8000c1e1900 */
[----:B------:R-:W3:Y:S04]  /*0130*/  LDG.E R9, desc[UR4][R4.64] ;  /* 0x0000000404097981 */ /* 0x000ee8000c1e1900 */
[----:B------:R-:W4:Y:S04]  /*0140*/  LDG.E R7, desc[UR4][R4.64+0x10] ;  /* 0x0000100404077981 */ /* 0x000f28000c1e1900 */
[----:B------:R-:W4:Y:S04]  /*0150*/  LDG.E R0, desc[UR4][R4.64+0x4] ;  /* 0x0000040404007981 */ /* 0x000f28000c1e1900 */
[----:B------:R-:W5:Y:S04]  /*0160*/  LDG.E R8, desc[UR4][R4.64+0x14] ;  /* 0x0000140404087981 */ /* 0x000f68000c1e1900 */
[----:B------:R-:W5:Y:S01]  /*0170*/  LDG.E R3, desc[UR4][R4.64+0x8] ;  /* 0x0000080404037981 */ /* 0x000f62000c1e1900 */
[----:B------:R-:W0:Y:S01]  /*0180*/  I2F.RP R2, R15 ;  /* 0x0000000f00027306 */ /* 0x000e220000209400 */
[----:B--2---:R-:W-:Y:S01]  /*0190*/  IMAD R13, R13, 0x7b, R14 ;  /* 0x0000007b0d0d7824 */ /* 0x004fe200078e020e */
[----:B------:R-:W-:Y:S04]  /*01a0*/  BSSY.RECONVERGENT B0, `(.L_x_0) ;  /* 0x0000028000007945 */ /* 0x000fe80003800200 */
[----:B------:R-:W-:-:S02]  /*01b0*/  ISETP.GE.AND P2, PT, R13, RZ, PT ;  /* 0x000000ff0d00720c */ /* 0x000fc40003f46270 */
[----:B0-----:R-:W0:Y:S02]  /*01c0*/  MUFU.RCP R2, R2 ;  /* 0x0000000200027308 */ /* 0x001e240000001000 */
[----:B0-----:R-:W-:Y:S01]  /*01d0*/  VIADD R10, R2, 0xffffffe ;  /* 0x0ffffffe020a7836 */ /* 0x001fe20000000000 */
[----:B------:R-:W-:Y:S01]  /*01e0*/  IABS R2, R13 ;  /* 0x0000000d00027213 */ /* 0x000fe20000000000 */
[----:B------:R-:W-:-:S04]  /*01f0*/  IMAD.MOV.U32 R13, RZ, RZ, 0x3e4ccccd ;  /* 0x3e4ccccdff0d7424 */ /* 0x000fc800078e00ff */
[----:B------:R0:W1:Y:S02]  /*0200*/  F2I.FTZ.U32.TRUNC.NTZ R11, R10 ;  /* 0x0000000a000b7305 */ /* 0x000064000021f000 */
[----:B0-----:R-:W-:Y:S02]  /*0210*/  IMAD.MOV.U32 R10, RZ, RZ, RZ ;  /* 0x000000ffff0a7224 */ /* 0x001fe400078e00ff */
[----:B-1----:R-:W-:-:S04]  /*0220*/  IMAD.MOV R16, RZ, RZ, -R11 ;  /* 0x000000ffff107224 */ /* 0x002fc800078e0a0b */
[----:B------:R-:W-:-:S04]  /*0230*/  IMAD R17, R16, R15, RZ ;  /* 0x0000000f10117224 */ /* 0x000fc800078e02ff */
[----:B------:R-:W-:-:S04]  /*0240*/  IMAD.HI.U32 R11, R11, R17, R10 ;  /* 0x000000110b0b7227 */ /* 0x000fc800078e000a */
[----:B------:R-:W-:Y:S02]  /*0250*/  HFMA2 R10, -RZ, RZ, 2.3125, 0 ;  /* 0x40a00000ff0a7431 */ /* 0x000fe400000001ff */
[----:B------:R-:W-:-:S05]  /*0260*/  IMAD.HI.U32 R11, R11, R2, RZ ;  /* 0x000000020b0b7227 */ /* 0x000fca00078e00ff */
[----:B------:R-:W-:Y:S01]  /*0270*/  IADD3 R11, PT, PT, -R11, RZ, RZ ;  /* 0x000000ff0b0b7210 */ /* 0x000fe20007ffe1ff */
[----:B------:R-:W-:-:S04]  /*0280*/  FFMA R10, R13, -R10, 1 ;  /* 0x3f8000000d0a7423 */ /* 0x000fc8000000080a */
[----:B------:R-:W-:Y:S02]  /*0290*/  IMAD R2, R15, R11, R2 ;  /* 0x0000000b0f027224 */ /* 0x000fe400078e0202 */
[----:B------:R-:W-:-:S03]  /*02a0*/  FFMA R13, R10, R13, 0.20000000298023223877 ;  /* 0x3e4ccccd0a0d7423 */ /* 0x000fc6000000000d */
[----:B------:R-:W-:-:S13]  /*02b0*/  ISETP.GT.U32.AND P0, PT, R15, R2, PT ;  /* 0x000000020f00720c */ /* 0x000fda0003f04070 */
[----:B------:R-:W-:Y:S01]  /*02c0*/  @!P0 IMAD.IADD R2, R2, 0x1, -R15 ;  /* 0x0000000102028824 */ /* 0x000fe200078e0a0f */
[----:B------:R-:W-:-:S04]  /*02d0*/  ISETP.NE.AND P0, PT, R12, RZ, PT ;  /* 0x000000ff0c00720c */ /* 0x000fc80003f05270 */
[----:B------:R-:W-:-:S13]  /*02e0*/  ISETP.GT.U32.AND P1, PT, R15, R2, PT ;  /* 0x000000020f00720c */ /* 0x000fda0003f24070 */
[----:B------:R-:W-:-:S04]  /*02f0*/  @!P1 IMAD.IADD R2, R2, 0x1, -R15 ;  /* 0x0000000102029824 */ /* 0x000fc800078e0a0f */
[----:B------:R-:W-:Y:S01]  /*0300*/  @!P2 IMAD.MOV R2, RZ, RZ, -R2 ;  /* 0x000000ffff02a224 */ /* 0x000fe200078e0a02 */
[----:B------:R-:W-:Y:S01]  /*0310*/  @!P0 LOP3.LUT R2, RZ, R12, RZ, 0x33, !PT ;  /* 0x0000000cff028212 */ /* 0x000fe200078e33ff */
[----:B---3--:R-:W-:-:S05]  /*0320*/  FADD R9, R6, R9 ;  /* 0x0000000906097221 */ /* 0x008fca0000000000 */
[----:B------:R0:W-:Y:S01]  /*0330*/  STG.E desc[UR4][R4.64], R9 ;  /* 0x0000000904007986 */ /* 0x0001e2000c101904 */
[----:B----4-:R-:W-:Y:S01]  /*0340*/  FADD R11, R7, R0 ;  /* 0x00000000070b7221 */ /* 0x010fe20000000000 */
[----:B------:R-:W-:-:S04]  /*0350*/  I2FP.F32.S32 R0, R2 ;  /* 0x0000000200007245 */ /* 0x000fc80000201400 */
[----:B------:R0:W-:Y:S01]  /*0360*/  STG.E desc[UR4][R4.64+0x4], R11 ;  /* 0x0000040b04007986 */ /* 0x0001e2000c101904 */
[----:B------:R-:W1:Y:S01]  /*0370*/  FCHK P0, R0, 5 ;  /* 0x40a0000000007902 */ /* 0x000e620000000000 */
[----:B------:R-:W-:Y:S01]  /*0380*/  FFMA R2, R0, R13, RZ ;  /* 0x0000000d00027223 */ /* 0x000fe200000000ff */
[----:B-----5:R-:W-:-:S03]  /*0390*/  FADD R3, R8, R3 ;  /* 0x0000000308037221 */ /* 0x020fc60000000000 */
[----:B------:R-:W-:Y:S02]  /*03a0*/  FFMA R10, R2, -5, R0 ;  /* 0xc0a00000020a7823 */ /* 0x000fe40000000000 */
[----:B------:R0:W-:Y:S02]  /*03b0*/  STG.E desc[UR4][R4.64+0x8], R3 ;  /* 0x0000080304007986 */ /* 0x0001e4000c101904 */
[----:B------:R-:W-:Y:S01]  /*03c0*/  FFMA R13, R13, R10, R2 ;  /* 0x0000000a0d0d7223 */ /* 0x000fe20000000002 */
[----:B-1----:R-:W-:Y:S06]  /*03d0*/  @!P0 BRA `(.L_x_1) ;  /* 0x0000000000108947 */ /* 0x002fec0003800000 */
[----:B0-----:R-:W-:Y:S01]  /*03e0*/  IMAD.MOV.U32 R3, RZ, RZ, 0x40a00000 ;  /* 0x40a00000ff037424 */ /* 0x001fe200078e00ff */
[----:B------:R-:W-:-:S07]  /*03f0*/  MOV R10, 0x410 ;  /* 0x00000410000a7802 */ /* 0x000fce0000000f00 */
[----:B------:R-:W-:Y:S05]  /*0400*/  CALL.REL.NOINC `($__internal_0_$__cuda_sm3x_div_rn_noftz_f32_slowpath) ;  /* 0x0000000000607944 */ /* 0x000fea0003c00000 */
[----:B------:R-:W-:-:S07]  /*0410*/  IMAD.MOV.U32 R13, RZ, RZ, R2 ;  /* 0x000000ffff0d7224 */ /* 0x000fce00078e0002 */
.L_x_1:
[----:B------:R-:W-:Y:S05]  /*0420*/  BSYNC.RECONVERGENT B0 ;  /* 0x0000000000007941 */ /* 0x000fea0003800200 */
.L_x_0:
[----:B------:R-:W-:Y:S01]  /*0430*/  FADD R13, R6, R13 ;  /* 0x0000000d060d7221 */ /* 0x000fe20000000000 */
[----:B------:R-:W-:Y:S01]  /*0440*/  FFMA R7, R0, 0.25, R7 ;  /* 0x3e80000000077823 */ /* 0x000fe20000000007 */
[----:B0-----:R-:W-:Y:S01]  /*0450*/  IMAD.MOV.U32 R3, RZ, RZ, 0x3eaaaaab ;  /* 0x3eaaaaabff037424 */ /* 0x001fe200078e00ff */
[----:B------:R-:W0:Y:S01]  /*0460*/  FCHK P0, R0, 3 ;  /* 0x4040000000007902 */ /* 0x000e220000000000 */
[----:B------:R-:W-:Y:S01]  /*0470*/  IMAD.MOV.U32 R2, RZ, RZ, 0x40400000 ;  /* 0x40400000ff027424 */ /* 0x000fe200078e00ff */
[----:B------:R1:W-:Y:S01]  /*0480*/  STG.E desc[UR4][R4.64+0xc], R13 ;  /* 0x00000c0d04007986 */ /* 0x0003e2000c101904 */
[----:B------:R-:W-:Y:S02]  /*0490*/  BSSY.RECONVERGENT B0, `(.L_x_2) ;  /* 0x000000c000007945 */ /* 0x000fe40003800200 */
[----:B------:R-:W-:Y:S01]  /*04a0*/  FFMA R2, R3, -R2, 1 ;  /* 0x3f80000003027423 */ /* 0x000fe20000000802 */
[----:B------:R1:W-:Y:S03]  /*04b0*/  STG.E desc[UR4][R4.64+0x10], R7 ;  /* 0x0000100704007986 */ /* 0x0003e6000c101904 */
[----:B------:R-:W-:-:S04]  /*04c0*/  FFMA R3, R2, R3, 0.3333333432674407959 ;  /* 0x3eaaaaab02037423 */ /* 0x000fc80000000003 */
[----:B------:R-:W-:-:S04]  /*04d0*/  FFMA R2, R0, R3, RZ ;  /* 0x0000000300027223 */ /* 0x000fc800000000ff */
[----:B------:R-:W-:-:S04]  /*04e0*/  FFMA R6, R2, -3, R0 ;  /* 0xc040000002067823 */ /* 0x000fc80000000000 */
[----:B------:R-:W-:Y:S01]  /*04f0*/  FFMA R3, R3, R6, R2 ;  /* 0x0000000603037223 */ /* 0x000fe20000000002 */
[----:B01----:R-:W-:Y:S06]  /*0500*/  @!P0 BRA `(.L_x_3) ;  /* 0x0000000000108947 */ /* 0x003fec0003800000 */
[----:B------:R-:W-:Y:S02]  /*0510*/  MOV R3, 0x40400000 ;  /* 0x4040000000037802 */ /* 0x000fe40000000f00 */
[----:B------:R-:W-:-:S07]  /*0520*/  MOV R10, 0x540 ;  /* 0x00000540000a7802 */ /* 0x000fce0000000f00 */
[----:B------:R-:W-:Y:S05]  /*0530*/  CALL.REL.NOINC `($__internal_0_$__cuda_sm3x_div_rn_noftz_f32_slowpath) ;  /* 0x0000000000147944 */ /* 0x000fea0003c00000 */
[----:B------:R-:W-:-:S07]  /*0540*/  IMAD.MOV.U32 R3, RZ, RZ, R2 ;  /* 0x000000ffff037224 */ /* 0x000fce00078e0002 */
.L_x_3:
[----:B------:R-:W-:Y:S05]  /*0550*/  BSYNC.RECONVERGENT B0 ;  /* 0x0000000000007941 */ /* 0x000fea0003800200 */
.L_x_2:
[----:B------:R-:W-:-:S05]  /*0560*/  FADD R3, R8, R3 ;  /* 0x0000000308037221 */ /* 0x000fca0000000000 */
[----:B------:R-:W-:Y:S01]  /*0570*/  STG.E desc[UR4][R4.64+0x14], R3 ;  /* 0x0000140304007986 */ /* 0x000fe2000c101904 */
[----:B------:R-:W-:Y:S05]  /*0580*/  EXIT ;  /* 0x000000000000794d */ /* 0x000fea0003800000 */
        .weak           $__internal_0_$__cuda_sm3x_div_rn_noftz_f32_slowpath
        .type           $__internal_0_$__cuda_sm3x_div_rn_noftz_f32_slowpath,@function
        .size           $__internal_0_$__cuda_sm3x_div_rn_noftz_f32_slowpath,(.L_x_16 - $__internal_0_$__cuda_sm3x_div_rn_noftz_f32_slowpath)
$__internal_0_$__cuda_sm3x_div_rn_noftz_f32_slowpath:
[----:B------:R-:W-:Y:S01]  /*0590*/  SHF.R.U32.HI R11, RZ, 0x17, R3 ;  /* 0x00000017ff0b7819 */ /* 0x000fe20000011603 */
[----:B------:R-:W-:Y:S01]  /*05a0*/  BSSY.RECONVERGENT B1, `(.L_x_4) ;  /* 0x0000063000017945 */ /* 0x000fe20003800200 */
[----:B------:R-:W-:Y:S02]  /*05b0*/  SHF.R.U32.HI R2, RZ, 0x17, R0 ;  /* 0x00000017ff027819 */ /* 0x000fe40000011600 */
[----:B------:R-:W-:Y:S02]  /*05c0*/  LOP3.LUT R11, R11, 0xff, RZ, 0xc0, !PT ;  /* 0x000000ff0b0b7812 */ /* 0x000fe400078ec0ff */
[----:B------:R-:W-:Y:S02]  /*05d0*/  LOP3.LUT R14, R2, 0xff, RZ, 0xc0, !PT ;  /* 0x000000ff020e7812 */ /* 0x000fe400078ec0ff */
[----:B------:R-:W-:Y:S01]  /*05e0*/  MOV R2, R0 ;  /* 0x0000000000027202 */ /* 0x000fe20000000f00 */
[----:B------:R-:W-:Y:S02]  /*05f0*/  VIADD R13, R11, 0xffffffff ;  /* 0xffffffff0b0d7836 */ /* 0x000fe40000000000 */
[----:B------:R-:W-:-:S03]  /*0600*/  VIADD R12, R14, 0xffffffff ;  /* 0xffffffff0e0c7836 */ /* 0x000fc60000000000 */
[----:B------:R-:W-:-:S04]  /*0610*/  ISETP.GT.U32.AND P0, PT, R13, 0xfd, PT ;  /* 0x000000fd0d00780c */ /* 0x000fc80003f04070 */
[----:B------:R-:W-:-:S13]  /*0620*/  ISETP.GT.U32.OR P0, PT, R12, 0xfd, P0 ;  /* 0x000000fd0c00780c */ /* 0x000fda0000704470 */
[----:B------:R-:W-:Y:S01]  /*0630*/  @!P0 IMAD.MOV.U32 R9, RZ, RZ, RZ ;  /* 0x000000ffff098224 */ /* 0x000fe200078e00ff */
[----:B------:R-:W-:Y:S06]  /*0640*/  @!P0 BRA `(.L_x_5) ;  /* 0x00000000005c8947 */ /* 0x000fec0003800000 */
[----:B------:R-:W-:Y:S02]  /*0650*/  FSETP.GTU.FTZ.AND P0, PT, |R0|, +INF , PT ;  /* 0x7f8000000000780b */ /* 0x000fe40003f1c200 */
[----:B------:R-:W-:-:S04]  /*0660*/  FSETP.GTU.FTZ.AND P1, PT, |R3|, +INF , PT ;  /* 0x7f8000000300780b */ /* 0x000fc80003f3c200 */
[----:B------:R-:W-:-:S13]  /*0670*/  PLOP3.LUT P0, PT, P0, P1, PT, 0xf8, 0x8f ;  /* 0x00000000008f781c */ /* 0x000fda0000703f70 */
[----:B------:R-:W-:Y:S05]  /*0680*/  @P0 BRA `(.L_x_6) ;  /* 0x00000004004c0947 */ /* 0x000fea0003800000 */
[----:B------:R-:W-:-:S13]  /*0690*/  LOP3.LUT P0, RZ, R3, 0x7fffffff, R2, 0xc8, !PT ;  /* 0x7fffffff03ff7812 */ /* 0x000fda000780c802 */
[----:B------:R-:W-:Y:S05]  /*06a0*/  @!P0 BRA `(.L_x_7) ;  /* 0x00000004003c8947 */ /* 0x000fea0003800000 */
[C---:B------:R-:W-:Y:S02]  /*06b0*/  FSETP.NEU.FTZ.AND P2, PT, |R0|.reuse, +INF , PT ;  /* 0x7f8000000000780b */ /* 0x040fe40003f5d200 */
[----:B------:R-:W-:Y:S02]  /*06c0*/  FSETP.NEU.FTZ.AND P1, PT, |R3|, +INF , PT ;  /* 0x7f8000000300780b */ /* 0x000fe40003f3d200 */
[----:B------:R-:W-:-:S11]  /*06d0*/  FSETP.NEU.FTZ.AND P0, PT, |R0|, +INF , PT ;  /* 0x7f8000000000780b */ /* 0x000fd60003f1d200 */
[----:B------:R-:W-:Y:S05]  /*06e0*/  @!P1 BRA !P2, `(.L_x_7) ;  /* 0x00000004002c9947 */ /* 0x000fea0005000000 */
[----:B------:R-:W-:-:S04]  /*06f0*/  LOP3.LUT P2, RZ, R2, 0x7fffffff, RZ, 0xc0, !PT ;  /* 0x7fffffff02ff7812 */ /* 0x000fc8000784c0ff */
[----:B------:R-:W-:-:S13]  /*0700*/  PLOP3.LUT P1, PT, P1, P2, PT, 0x2f, 0xf2 ;  /* 0x0000000000f2781c */ /* 0x000fda0000f24577 */
[----:B------:R-:W-:Y:S05]  /*0710*/  @P1 BRA `(.L_x_8) ;  /* 0x0000000400181947 */ /* 0x000fea0003800000 */
[----:B------:R-:W-:-:S04]  /*0720*/  LOP3.LUT P1, RZ, R3, 0x7fffffff, RZ, 0xc0, !PT ;  /* 0x7fffffff03ff7812 */ /* 0x000fc8000782c0ff */
[----:B------:R-:W-:-:S13]  /*0730*/  PLOP3.LUT P0, PT, P0, P1, PT, 0x2f, 0xf2 ;  /* 0x0000000000f2781c */ /* 0x000fda0000702577 */
[----:B------:R-:W-:Y:S05]  /*0740*/  @P0 BRA `(.L_x_9) ;  /* 0x0000000400000947 */ /* 0x000fea0003800000 */
[----:B------:R-:W-:Y:S02]  /*0750*/  ISETP.GE.AND P0, PT, R12, RZ, PT ;  /* 0x000000ff0c00720c */ /* 0x000fe40003f06270 */
[----:B------:R-:W-:-:S11]  /*0760*/  ISETP.GE.AND P1, PT, R13, RZ, PT ;  /* 0x000000ff0d00720c */ /* 0x000fd60003f26270 */
[----:B------:R-:W-:Y:S02]  /*0770*/  @P0 IMAD.MOV.U32 R9, RZ, RZ, RZ ;  /* 0x000000ffff090224 */ /* 0x000fe400078e00ff */
[----:B------:R-:W-:Y:S01]  /*0780*/  @!P0 FFMA R2, R0, 1.84467440737095516160e+19, RZ ;  /* 0x5f80000000028823 */ /* 0x000fe200000000ff */
[----:B------:R-:W-:Y:S02]  /*0790*/  @!P0 IMAD.MOV.U32 R9, RZ, RZ, -0x40 ;  /* 0xffffffc0ff098424 */ /* 0x000fe400078e00ff */
[----:B------:R-:W-:-:S03]  /*07a0*/  @!P1 FFMA R3, R3, 1.84467440737095516160e+19, RZ ;  /* 0x5f80000003039823 */ /* 0x000fc600000000ff */
[----:B------:R-:W-:-:S07]  /*07b0*/  @!P1 IADD3 R9, PT, PT, R9, 0x40, RZ ;  /* 0x0000004009099810 */ /* 0x000fce0007ffe0ff */
.L_x_5:
[----:B------:R-:W-:Y:S01]  /*07c0*/  LEA R12, R11, 0xc0800000, 0x17 ;  /* 0xc08000000b0c7811 */ /* 0x000fe200078eb8ff */
[----:B------:R-:W-:Y:S04]  /*07d0*/  BSSY.RECONVERGENT B2, `(.L_x_10) ;  /* 0x0000036000027945 */ /* 0x000fe80003800200 */
[----:B------:R-:W-:Y:S02]  /*07e0*/  IMAD.IADD R12, R3, 0x1, -R12 ;  /* 0x00000001030c7824 */ /* 0x000fe400078e0a0c */
[----:B------:R-:W-:Y:S02]  /*07f0*/  VIADD R3, R14, 0xffffff81 ;  /* 0xffffff810e037836 */ /* 0x000fe40000000000 */
[----:B------:R0:W1:Y:S01]  /*0800*/  MUFU.RCP R13, R12 ;  /* 0x0000000c000d7308 */ /* 0x0000620000001000 */
[----:B------:R-:W-:Y:S01]  /*0810*/  FADD.FTZ R15, -R12, -RZ ;  /* 0x800000ff0c0f7221 */ /* 0x000fe20000010100 */
[C---:B------:R-:W-:Y:S01]  /*0820*/  IMAD R2, R3.reuse, -0x800000, R2 ;  /* 0xff80000003027824 */ /* 0x040fe200078e0202 */
[----:B0-----:R-:W-:-:S05]  /*0830*/  IADD3 R12, PT, PT, R3, 0x7f, -R11 ;  /* 0x0000007f030c7810 */ /* 0x001fca0007ffe80b */
[----:B------:R-:W-:Y:S02]  /*0840*/  IMAD.IADD R12, R12, 0x1, R9 ;  /* 0x000000010c0c7824 */ /* 0x000fe400078e0209 */
[----:B-1----:R-:W-:-:S04]  /*0850*/  FFMA R14, R13, R15, 1 ;  /* 0x3f8000000d0e7423 */ /* 0x002fc8000000000f */
[----:B------:R-:W-:-:S04]  /*0860*/  FFMA R16, R13, R14, R13 ;  /* 0x0000000e0d107223 */ /* 0x000fc8000000000d */
[----:B------:R-:W-:-:S04]  /*0870*/  FFMA R13, R2, R16, RZ ;  /* 0x00000010020d7223 */ /* 0x000fc800000000ff */
[----:B------:R-:W-:-:S04]  /*0880*/  FFMA R14, R15, R13, R2 ;  /* 0x0000000d0f0e7223 */ /* 0x000fc80000000002 */
[----:B------:R-:W-:-:S04]  /*0890*/  FFMA R13, R16, R14, R13 ;  /* 0x0000000e100d7223 */ /* 0x000fc8000000000d */
[----:B------:R-:W-:-:S04]  /*08a0*/  FFMA R14, R15, R13, R2 ;  /* 0x0000000d0f0e7223 */ /* 0x000fc80000000002 */
[----:B------:R-:W-:-:S05]  /*08b0*/  FFMA R2, R16, R14, R13 ;  /* 0x0000000e10027223 */ /* 0x000fca000000000d */
[----:B------:R-:W-:-:S04]  /*08c0*/  SHF.R.U32.HI R3, RZ, 0x17, R2 ;  /* 0x00000017ff037819 */ /* 0x000fc80000011602 */
[----:B------:R-:W-:-:S04]  /*08d0*/  LOP3.LUT R3, R3, 0xff, RZ, 0xc0, !PT ;  /* 0x000000ff03037812 */ /* 0x000fc800078ec0ff */
[----:B------:R-:W-:-:S05]  /*08e0*/  IADD3 R11, PT, PT, R3, R12, RZ ;  /* 0x0000000c030b7210 */ /* 0x000fca0007ffe0ff */
[----:B------:R-:W-:-:S05]  /*08f0*/  VIADD R3, R11, 0xffffffff ;  /* 0xffffffff0b037836 */ /* 0x000fca0000000000 */
[----:B------:R-:W-:-:S13]  /*0900*/  ISETP.GE.U32.AND P0, PT, R3, 0xfe, PT ;  /* 0x000000fe0300780c */ /* 0x000fda0003f06070 */
[----:B------:R-:W-:Y:S05]  /*0910*/  @!P0 BRA `(.L_x_11) ;  /* 0x0000000000808947 */ /* 0x000fea0003800000 */
[----:B------:R-:W-:-:S13]  /*0920*/  ISETP.GT.AND P0, PT, R11, 0xfe, PT ;  /* 0x000000fe0b00780c */ /* 0x000fda0003f04270 */
[----:B------:R-:W-:Y:S05]  /*0930*/  @P0 BRA `(.L_x_12) ;  /* 0x00000000006c0947 */ /* 0x000fea0003800000 */
[----:B------:R-:W-:-:S13]  /*0940*/  ISETP.GE.AND P0, PT, R11, 0x1, PT ;  /* 0x000000010b00780c */ /* 0x000fda0003f06270 */
[----:B------:R-:W-:Y:S05]  /*0950*/  @P0 BRA `(.L_x_13) ;  /* 0x0000000000740947 */ /* 0x000fea0003800000 */
[----:B------:R-:W-:Y:S02]  /*0960*/  ISETP.GE.AND P0, PT, R11, -0x18, PT ;  /* 0xffffffe80b00780c */ /* 0x000fe40003f06270 */
[----:B------:R-:W-:-:S11]  /*0970*/  LOP3.LUT R2, R2, 0x80000000, RZ, 0xc0, !PT ;  /* 0x8000000002027812 */ /* 0x000fd600078ec0ff */
[----:B------:R-:W-:Y:S05]  /*0980*/  @!P0 BRA `(.L_x_13) ;  /* 0x0000000000688947 */ /* 0x000fea0003800000 */
[CCC-:B------:R-:W-:Y:S01]  /*0990*/  FFMA.RZ R3, R16.reuse, R14.reuse, R13.reuse ;  /* 0x0000000e10037223 */ /* 0x1c0fe2000000c00d */
[CCC-:B------:R-:W-:Y:S01]  /*09a0*/  FFMA.RM R12, R16.reuse, R14.reuse, R13.reuse ;  /* 0x0000000e100c7223 */ /* 0x1c0fe2000000400d */
[C---:B------:R-:W-:Y:S02]  /*09b0*/  ISETP.NE.AND P2, PT, R11.reuse, RZ, PT ;  /* 0x000000ff0b00720c */ /* 0x040fe40003f45270 */
[----:B------:R-:W-:Y:S02]  /*09c0*/  ISETP.NE.AND P1, PT, R11, RZ, PT ;  /* 0x000000ff0b00720c */ /* 0x000fe40003f25270 */
[----:B------:R-:W-:Y:S01]  /*09d0*/  LOP3.LUT R9, R3, 0x7fffff, RZ, 0xc0, !PT ;  /* 0x007fffff03097812 */ /* 0x000fe200078ec0ff */
[----:B------:R-:W-:Y:S01]  /*09e0*/  FFMA.RP R3, R16, R14, R13 ;  /* 0x0000000e10037223 */ /* 0x000fe2000000800d */
[----:B------:R-:W-:Y:S02]  /*09f0*/  VIADD R14, R11, 0x20 ;  /* 0x000000200b0e7836 */ /* 0x000fe40000000000 */
[----:B------:R-:W-:Y:S01]  /*0a00*/  LOP3.LUT R9, R9, 0x800000, RZ, 0xfc, !PT ;  /* 0x0080000009097812 */ /* 0x000fe200078efcff */
[----:B------:R-:W-:Y:S01]  /*0a10*/  IMAD.MOV R11, RZ, RZ, -R11 ;  /* 0x000000ffff0b7224 */ /* 0x000fe200078e0a0b */
[----:B------:R-:W-:-:S02]  /*0a20*/  FSETP.NEU.FTZ.AND P0, PT, R3, R12, PT ;  /* 0x0000000c0300720b */ /* 0x000fc40003f1d000 */
[----:B------:R-:W-:Y:S02]  /*0a30*/  SHF.L.U32 R14, R9, R14, RZ ;  /* 0x0000000e090e7219 */ /* 0x000fe400000006ff */
[----:B------:R-:W-:Y:S02]  /*0a40*/  SEL R12, R11, RZ, P2 ;  /* 0x000000ff0b0c7207 */ /* 0x000fe40001000000 */
[----:B------:R-:W-:Y:S02]  /*0a50*/  ISETP.NE.AND P1, PT, R14, RZ, P1 ;  /* 0x000000ff0e00720c */ /* 0x000fe40000f25270 */
[----:B------:R-:W-:Y:S02]  /*0a60*/  SHF.R.U32.HI R12, RZ, R12, R9 ;  /* 0x0000000cff0c7219 */ /* 0x000fe40000011609 */
[----:B------:R-:W-:Y:S02]  /*0a70*/  PLOP3.LUT P0, PT, P0, P1, PT, 0xf8, 0x8f ;  /* 0x00000000008f781c */ /* 0x000fe40000703f70 */
[----:B------:R-:W-:-:S02]  /*0a80*/  SHF.R.U32.HI R14, RZ, 0x1, R12 ;  /* 0x00000001ff0e7819 */ /* 0x000fc4000001160c */
[----:B------:R-:W-:-:S04]  /*0a90*/  SEL R3, RZ, 0x1, !P0 ;  /* 0x00000001ff037807 */ /* 0x000fc80004000000 */
[----:B------:R-:W-:-:S04]  /*0aa0*/  LOP3.LUT R3, R3, 0x1, R14, 0xf8, !PT ;  /* 0x0000000103037812 */ /* 0x000fc800078ef80e */
[----:B------:R-:W-:-:S04]  /*0ab0*/  LOP3.LUT R3, R3, R12, RZ, 0xc0, !PT ;  /* 0x0000000c03037212 */ /* 0x000fc800078ec0ff */
[----:B------:R-:W-:-:S04]  /*0ac0*/  IADD3 R3, PT, PT, R14, R3, RZ ;  /* 0x000000030e037210 */ /* 0x000fc80007ffe0ff */
[----:B------:R-:W-:Y:S01]  /*0ad0*/  LOP3.LUT R2, R3, R2, RZ, 0xfc, !PT ;  /* 0x0000000203027212 */ /* 0x000fe200078efcff */
[----:B------:R-:W-:Y:S06]  /*0ae0*/  BRA `(.L_x_13) ;  /* 0x0000000000107947 */ /* 0x000fec0003800000 */
.L_x_12:
[----:B------:R-:W-:-:S04]  /*0af0*/  LOP3.LUT R2, R2, 0x80000000, RZ, 0xc0, !PT ;  /* 0x8000000002027812 */ /* 0x000fc800078ec0ff */
[----:B------:R-:W-:Y:S01]  /*0b00*/  LOP3.LUT R2, R2, 0x7f800000, RZ, 0xfc, !PT ;  /* 0x7f80000002027812 */ /* 0x000fe200078efcff */
[----:B------:R-:W-:Y:S06]  /*0b10*/  BRA `(.L_x_13) ;  /* 0x0000000000047947 */ /* 0x000fec0003800000 */
.L_x_11:
[----:B------:R-:W-:-:S07]  /*0b20*/  IMAD R2, R12, 0x800000, R2 ;  /* 0x008000000c027824 */ /* 0x000fce00078e0202 */
.L_x_13:
[----:B------:R-:W-:Y:S05]  /*0b30*/  BSYNC.RECONVERGENT B2 ;  /* 0x0000000000027941 */ /* 0x000fea0003800200 */
.L_x_10:
[----:B------:R-:W-:Y:S05]  /*0b40*/  BRA `(.L_x_14) ;  /* 0x0000000000207947 */ /* 0x000fea0003800000 */
.L_x_9:
[----:B------:R-:W-:-:S04]  /*0b50*/  LOP3.LUT R2, R3, 0x80000000, R2, 0x48, !PT ;  /* 0x8000000003027812 */ /* 0x000fc800078e4802 */
[----:B------:R-:W-:Y:S01]  /*0b60*/  LOP3.LUT R2, R2, 0x7f800000, RZ, 0xfc, !PT ;  /* 0x7f80000002027812 */ /* 0x000fe200078efcff */
[----:B------:R-:W-:Y:S06]  /*0b70*/  BRA `(.L_x_14) ;  /* 0x0000000000147947 */ /* 0x000fec0003800000 */
.L_x_8:
[----:B------:R-:W-:Y:S01]  /*0b80*/  LOP3.LUT R2, R3, 0x80000000, R2, 0x48, !PT ;  /* 0x8000000003027812 */ /* 0x000fe200078e4802 */
[----:B------:R-:W-:Y:S06]  /*0b90*/  BRA `(.L_x_14) ;  /* 0x00000000000c7947 */ /* 0x000fec0003800000 */
.L_x_7:
[----:B------:R-:W0:Y:S01]  /*0ba0*/  MUFU.RSQ R2, -QNAN ;  /* 0xffc0000000027908 */ /* 0x000e220000001400 */
[----:B------:R-:W-:Y:S05]  /*0bb0*/  BRA `(.L_x_14) ;  /* 0x0000000000047947 */ /* 0x000fea0003800000 */
.L_x_6:
[----:B------:R-:W-:-:S07]  /*0bc0*/  FADD.FTZ R2, R0, R3 ;  /* 0x0000000300027221 */ /* 0x000fce0000010000 */
.L_x_14:
[----:B------:R-:W-:Y:S05]  /*0bd0*/  BSYNC.RECONVERGENT B1 ;  /* 0x0000000000017941 */ /* 0x000fea0003800200 */
.L_x_4:
[----:B------:R-:W-:-:S04]  /*0be0*/  IMAD.MOV.U32 R11, RZ, RZ, 0x0 ;  /* 0x00000000ff0b7424 */ /* 0x000fc800078e00ff */
[----:B0-----:R-:W-:Y:S05]  /*0bf0*/  RET.REL.NODEC R10 `(_Z8one_stepP8Particleiiiii) ;  /* 0xfffffff40a007950 */ /* 0x001fea0003c3ffff */
.L_x_15:
[----:B------:R-:W-:-:S00]  /*0c00*/  BRA `(.L_x_15) ;  /* 0xfffffffc00fc7947 */ /* 0x000fc0000383ffff */
[----:B------:R-:W-:-:S00]  /*0c10*/  NOP ;  /* 0x0000000000007918 */ /* 0x000fc00000000000 */
        /* <DEDUP_REMOVED lines=14> */
.L_x_16:


//--------------------- .nv.shared.reserved.0     --------------------------
	.section	.nv.shared.reserved.0,"aw",@nobits
	.weak		__nv_reservedSMEM_offset_0_alias
	.size		__nv_reservedSMEM_offset_0_alias, 0, 64
	.other		__nv_reservedSMEM_offset_0_alias,@"STO_CUDA_RESERVED_SHARED STV_DEFAULT"
__nv_reservedSMEM_offset_0_alias:
	.zero		0
	.zero		64


//--------------------- .nv.constant0._Z8one_stepP8Particleiiiii --------------------------
	.section	.nv.constant0._Z8one_stepP8Particleiiiii,"a",@progbits
	.sectionflags	@""
	.align	4
.nv.constant0._Z8one_stepP8Particleiiiii:
	.zero		924


//--------------------- SYMBOLS --------------------------

	.type		.nv.reservedSmem.offset0,@object
	.size		.nv.reservedSmem.offset0,0x4
